	.headerflags	@"EF_CUDA_TEXMODE_UNIFIED EF_CUDA_64BIT_ADDRESS EF_CUDA_ACCELERATORS EF_CUDA_SM90 EF_CUDA_VIRTUAL_SM(EF_CUDA_SM90)"
	.elftype	@"ET_EXEC"


//--------------------- .nv.info                  --------------------------
	.section	.nv.info,"",@"SHT_CUDA_INFO"
	.align	4


	//----- nvinfo : EIATTR_REGCOUNT
	.align		4
        /*0000*/ 	.byte	0x04, 0x2f
        /*0002*/ 	.short	(.L_1 - .L_0)
	.align		4
.L_0:
        /*0004*/ 	.word	index@(triton_per_fused__softmax_1)
        /*0008*/ 	.word	0x00000012


	//----- nvinfo : EIATTR_MIN_STACK_SIZE
	.align		4
.L_1:
        /*000c*/ 	.byte	0x04, 0x12
        /*000e*/ 	.short	(.L_3 - .L_2)
	.align		4
.L_2:
        /*0010*/ 	.word	index@(triton_per_fused__softmax_1)
        /*0014*/ 	.word	0x00000000


	//----- nvinfo : EIATTR_FRAME_SIZE
	.align		4
.L_3:
        /*0018*/ 	.byte	0x04, 0x11
        /*001a*/ 	.short	(.L_5 - .L_4)
	.align		4
.L_4:
        /*001c*/ 	.word	index@(triton_per_fused__softmax_1)
        /*0020*/ 	.word	0x00000000


	//----- nvinfo : EIATTR_MIN_STACK_SIZE
	.align		4
.L_5:
        /*0024*/ 	.byte	0x04, 0x12
        /*0026*/ 	.short	(.L_7 - .L_6)
	.align		4
.L_6:
        /*0028*/ 	.word	index@(triton_per_fused__softmax_1)
        /*002c*/ 	.word	0x00000000
.L_7:


//--------------------- .nv.info.triton_per_fused__softmax_1 --------------------------
	.section	.nv.info.triton_per_fused__softmax_1,"",@"SHT_CUDA_INFO"
	.sectionflags	@""
	.align	4


	//----- nvinfo : EIATTR_CUDA_API_VERSION
	.align		4
        /*0000*/ 	.byte	0x04, 0x37
        /*0002*/ 	.short	(.L_9 - .L_8)
.L_8:
        /*0004*/ 	.word	0x0000007c


	//----- nvinfo : EIATTR_KPARAM_INFO
	.align		4
.L_9:
        /*0008*/ 	.byte	0x04, 0x17
        /*000a*/ 	.short	(.L_11 - .L_10)
.L_10:
        /*000c*/ 	.word	0x00000000
        /*0010*/ 	.short	0x0004
        /*0012*/ 	.short	0x001c
        /*0014*/ 	.byte	0x00, 0xf0, 0x11, 0x00


	//----- nvinfo : EIATTR_KPARAM_INFO
	.align		4
.L_11:
        /*0018*/ 	.byte	0x04, 0x17
        /*001a*/ 	.short	(.L_13 - .L_12)
.L_12:
        /*001c*/ 	.word	0x00000000
        /*0020*/ 	.short	0x0003
        /*0022*/ 	.short	0x0018
        /*0024*/ 	.byte	0x00, 0xf0, 0x11, 0x00


	//----- nvinfo : EIATTR_KPARAM_INFO
	.align		4
.L_13:
        /*0028*/ 	.byte	0x04, 0x17
        /*002a*/ 	.short	(.L_15 - .L_14)
.L_14:
        /*002c*/ 	.word	0x00000000
        /*0030*/ 	.short	0x0002
        /*0032*/ 	.short	0x0010
        /*0034*/ 	.byte	0x00, 0xf4, 0x21, 0x00


	//----- nvinfo : EIATTR_KPARAM_INFO
	.align		4
.L_15:
        /*0038*/ 	.byte	0x04, 0x17
        /*003a*/ 	.short	(.L_17 - .L_16)
.L_16:
        /*003c*/ 	.word	0x00000000
        /*0040*/ 	.short	0x0001
        /*0042*/ 	.short	0x0008
        /*0044*/ 	.byte	0x00, 0xf4, 0x21, 0x00


	//----- nvinfo : EIATTR_KPARAM_INFO
	.align		4
.L_17:
        /*0048*/ 	.byte	0x04, 0x17
        /*004a*/ 	.short	(.L_19 - .L_18)
.L_18:
        /*004c*/ 	.word	0x00000000
        /*0050*/ 	.short	0x0000
        /*0052*/ 	.short	0x0000
        /*0054*/ 	.byte	0x00, 0xf4, 0x21, 0x00


	//----- nvinfo : EIATTR_SPARSE_MMA_MASK
	.align		4
.L_19:
        /*0058*/ 	.byte	0x03, 0x50
        /*005a*/ 	.short	0x0000


	//----- nvinfo : EIATTR_MAXREG_COUNT
	.align		4
        /*005c*/ 	.byte	0x03, 0x1b
        /*005e*/ 	.short	0x00ff


	//----- nvinfo : EIATTR_COOP_GROUP_MASK_REGIDS
	.align		4
        /*0060*/ 	.byte	0x04, 0x29
        /*0062*/ 	.short	(.L_21 - .L_20)


	//   ....[0]....
.L_20:
        /*0064*/ 	.word	0xffffffff


	//   ....[1]....
        /*0068*/ 	.word	0xffffffff


	//   ....[2]....
        /*006c*/ 	.word	0xffffffff


	//   ....[3]....
        /*0070*/ 	.word	0xffffffff


	//   ....[4]....
        /*0074*/ 	.word	0xffffffff


	//   ....[5]....
        /*0078*/ 	.word	0xffffffff


	//----- nvinfo : EIATTR_COOP_GROUP_INSTR_OFFSETS
	.align		4
.L_21:
        /*007c*/ 	.byte	0x04, 0x28
        /*007e*/ 	.short	(.L_23 - .L_22)


	//   ....[0]....
.L_22:
        /*0080*/ 	.word	0x00000200


	//   ....[1]....
        /*0084*/ 	.word	0x00000250


	//   ....[2]....
        /*0088*/ 	.word	0x00000300


	//   ....[3]....
        /*008c*/ 	.word	0x00000410


	//   ....[4]....
        /*0090*/ 	.word	0x00000440


	//   ....[5]....
        /*0094*/ 	.word	0x000004b0


	//----- nvinfo : EIATTR_EXIT_INSTR_OFFSETS
	.align		4
.L_23:
        /*0098*/ 	.byte	0x04, 0x1c
        /*009a*/ 	.short	(.L_25 - .L_24)


	//   ....[0]....
.L_24:
        /*009c*/ 	.word	0x00000500


	//   ....[1]....
        /*00a0*/ 	.word	0x00000550


	//----- nvinfo : EIATTR_REQNTID
	.align		4
.L_25:
        /*00a4*/ 	.byte	0x04, 0x10
        /*00a6*/ 	.short	(.L_27 - .L_26)
.L_26:
        /*00a8*/ 	.word	0x00000040
        /*00ac*/ 	.word	0x00000001
        /*00b0*/ 	.word	0x00000001


	//----- nvinfo : EIATTR_CBANK_PARAM_SIZE
	.align		4
.L_27:
        /*00b4*/ 	.byte	0x03, 0x19
        /*00b6*/ 	.short	0x0020


	//----- nvinfo : EIATTR_PARAM_CBANK
	.align		4
        /*00b8*/ 	.byte	0x04, 0x0a
        /*00ba*/ 	.short	(.L_29 - .L_28)
	.align		4
.L_28:
        /*00bc*/ 	.word	index@(.nv.constant0.triton_per_fused__softmax_1)
        /*00c0*/ 	.short	0x0210
        /*00c2*/ 	.short	0x0020


	//----- nvinfo : EIATTR_SW_WAR
	.align		4
.L_29:
        /*00c4*/ 	.byte	0x04, 0x36
        /*00c6*/ 	.short	(.L_31 - .L_30)
.L_30:
        /*00c8*/ 	.word	0x00000008
.L_31:


//--------------------- .nv.callgraph             --------------------------
	.section	.nv.callgraph,"",@"SHT_CUDA_CALLGRAPH"
	.align	4
	.sectionentsize	8
	.align		4
        /*0000*/ 	.word	0x00000000
	.align		4
        /*0004*/ 	.word	0xffffffff
	.align		4
        /*0008*/ 	.word	0x00000000
	.align		4
        /*000c*/ 	.word	0xfffffffe
	.align		4
        /*0010*/ 	.word	0x00000000
	.align		4
        /*0014*/ 	.word	0xfffffffd
	.align		4
        /*0018*/ 	.word	0x00000000
	.align		4
        /*001c*/ 	.word	0xfffffffc


//--------------------- .text.triton_per_fused__softmax_1 --------------------------
	.section	.text.triton_per_fused__softmax_1,"ax",@progbits
	.sectionflags	@"SHF_BARRIERS=1"
	.align	128
        .global         triton_per_fused__softmax_1
        .type           triton_per_fused__softmax_1,@function
        .size           triton_per_fused__softmax_1,(.L_x_1 - triton_per_fused__softmax_1)
        .other          triton_per_fused__softmax_1,@"STO_CUDA_ENTRY STV_DEFAULT"
triton_per_fused__softmax_1:
.text.triton_per_fused__softmax_1:
[----:B------:R-:W0:Y:S02]  /*0000*/  LDC R1, c[0x0][0x28] ;  /* 0x00000a00ff017b82 */ /* 0x000e240000000800 */
[----:B------:R-:W1:Y:S01]  /*0010*/  S2R R5, SR_TID.X ;  /* 0x0000000000057919 */ /* 0x000e620000002100 */
[----:B------:R-:W-:Y:S01]  /*0020*/  ULDC.64 UR6, c[0x0][0x208] ;  /* 0x0000820000067ab9 */ /* 0x000fe20000000a00 */
[----:B------:R-:W2:Y:S01]  /*0030*/  S2R R3, SR_CTAID.X ;  /* 0x0000000000037919 */ /* 0x000ea20000002500 */
[----:B-1----:R-:W-:-:S05]  /*0040*/  LOP3.LUT R8, R5, 0x7, RZ, 0xc0, !PT ;  /* 0x0000000705087812 */ /* 0x002fca00078ec0ff */
[----:B--2---:R-:W-:Y:S02]  /*0050*/  IMAD R0, R3, 0x8, R8 ;  /* 0x0000000803007824 */ /* 0x004fe400078e0208 */
[----:B------:R-:W1:Y:S03]  /*0060*/  LDC.64 R2, c[0x0][0x210] ;  /* 0x00008400ff027b82 */ /* 0x000e660000000a00 */
[----:B------:R-:W-:Y:S02]  /*0070*/  SHF.R.S32.HI R7, RZ, 0x1f, R0 ;  /* 0x0000001fff077819 */ /* 0x000fe40000011400 */
[----:B------:R-:W-:Y:S02]  /*0080*/  ISETP.GE.AND P1, PT, R0, 0x20, PT ;  /* 0x000000200000780c */ /* 0x000fe40003f26270 */
[----:B------:R-:W-:Y:S02]  /*0090*/  LEA.HI R9, R7, R0, RZ, 0x3 ;  /* 0x0000000007097211 */ /* 0x000fe400078f18ff */
[----:B------:R-:W-:-:S02]  /*00a0*/  LOP3.LUT R7, R5, 0x38, RZ, 0xc0, !PT ;  /* 0x0000003805077812 */ /* 0x000fc400078ec0ff */
[C---:B------:R-:W-:Y:S01]  /*00b0*/  LOP3.LUT R10, R9.reuse, 0xfffffff8, RZ, 0xc0, !PT ;  /* 0xfffffff8090a7812 */ /* 0x040fe200078ec0ff */
[----:B------:R-:W-:-:S03]  /*00c0*/  IMAD.SHL.U32 R9, R9, 0x8, RZ ;  /* 0x0000000809097824 */ /* 0x000fc600078e00ff */
[----:B------:R-:W-:Y:S02]  /*00d0*/  IADD3 R7, R7, R0, -R10 ;  /* 0x0000000007077210 */ /* 0x000fe40007ffe80a */
[----:B------:R-:W-:Y:S01]  /*00e0*/  LOP3.LUT R10, R9, 0xffffffc0, RZ, 0xc0, !PT ;  /* 0xffffffc0090a7812 */ /* 0x000fe200078ec0ff */
[----:B------:R-:W-:-:S04]  /*00f0*/  IMAD.MOV.U32 R9, RZ, RZ, RZ ;  /* 0x000000ffff097224 */ /* 0x000fc800078e00ff */
[----:B------:R-:W-:-:S04]  /*0100*/  IMAD.IADD R7, R7, 0x1, R10 ;  /* 0x0000000107077824 */ /* 0x000fc800078e020a */
[----:B-1----:R-:W-:-:S05]  /*0110*/  IMAD.WIDE R2, R7, 0x4, R2 ;  /* 0x0000000407027825 */ /* 0x002fca00078e0202 */
[----:B------:R1:W2:Y:S01]  /*0120*/  @!P1 LDG.E R9, desc[UR6][R2.64] ;  /* 0x0000000602099981 */ /* 0x0002a2000c1e1900 */
[----:B------:R-:W3:Y:S01]  /*0130*/  S2UR UR5, SR_CgaCtaId ;  /* 0x00000000000579c3 */ /* 0x000ee20000008800 */
[C---:B------:R-:W-:Y:S01]  /*0140*/  LOP3.LUT R7, R5.reuse, 0x1f, RZ, 0xc0, !PT ;  /* 0x0000001f05077812 */ /* 0x040fe200078ec0ff */
[----:B------:R-:W-:Y:S01]  /*0150*/  UMOV UR4, 0x400 ;  /* 0x0000040000047882 */ /* 0x000fe20000000000 */
[----:B------:R-:W-:Y:S02]  /*0160*/  LOP3.LUT R11, R5, 0x1, RZ, 0xc0, !PT ;  /* 0x00000001050b7812 */ /* 0x000fe400078ec0ff */
[----:B------:R-:W-:Y:S02]  /*0170*/  ISETP.GE.U32.AND P3, PT, R7, 0x8, PT ;  /* 0x000000080700780c */ /* 0x000fe40003f66070 */
[----:B-1----:R-:W-:Y:S01]  /*0180*/  SHF.R.U32.HI R3, RZ, 0x3, R5 ;  /* 0x00000003ff037819 */ /* 0x002fe20000011605 */
[----:B------:R-:W-:-:S03]  /*0190*/  IMAD.SHL.U32 R2, R8, 0x8, RZ ;  /* 0x0000000808027824 */ /* 0x000fc600078e00ff */
[----:B------:R-:W-:Y:S01]  /*01a0*/  LOP3.LUT R8, R3, 0x4, RZ, 0xc0, !PT ;  /* 0x0000000403087812 */ /* 0x000fe200078ec0ff */
[----:B---3--:R-:W-:-:S06]  /*01b0*/  UPRMT UR4, UR5, 0x654, UR4 ;  /* 0x0000065405047896 */ /* 0x008fcc0008000004 */
[----:B------:R-:W-:Y:S02]  /*01c0*/  LEA R3, R5, UR4, 0x2 ;  /* 0x0000000405037c11 */ /* 0x000fe4000f8e10ff */
[----:B--2---:R-:W-:-:S04]  /*01d0*/  SEL R14, R9, RZ, !P1 ;  /* 0x000000ff090e7207 */ /* 0x004fc80004800000 */
[----:B------:R-:W-:-:S04]  /*01e0*/  FSEL R9, R14, -INF , !P1 ;  /* 0xff8000000e097808 */ /* 0x000fc80004800000 */
[C---:B------:R-:W-:Y:S01]  /*01f0*/  FSETP.NAN.AND P2, PT, R9.reuse, R9, PT ;  /* 0x000000090900720b */ /* 0x040fe20003f48000 */
[----:B------:R-:W1:Y:S02]  /*0200*/  SHFL.BFLY PT, R10, R9, 0x10, 0x1f ;  /* 0x0e001f00090a7f89 */ /* 0x000e6400000e0000 */
[----:B-1----:R-:W-:-:S13]  /*0210*/  FSETP.GT.AND P0, PT, R9, R10, PT ;  /* 0x0000000a0900720b */ /* 0x002fda0003f04000 */
[----:B------:R-:W-:Y:S02]  /*0220*/  @!P0 FSEL R9, R9, R10, P2 ;  /* 0x0000000a09098208 */ /* 0x000fe40001000000 */
[----:B------:R-:W-:Y:S02]  /*0230*/  ISETP.GE.AND P2, PT, R5, 0x10, PT ;  /* 0x000000100500780c */ /* 0x000fe40003f46270 */
[C---:B------:R-:W-:Y:S01]  /*0240*/  FSETP.NAN.AND P4, PT, R9.reuse, R9, PT ;  /* 0x000000090900720b */ /* 0x040fe20003f88000 */
[----:B------:R-:W1:Y:S02]  /*0250*/  SHFL.BFLY PT, R10, R9, 0x8, 0x1f ;  /* 0x0d001f00090a7f89 */ /* 0x000e6400000e0000 */
[----:B-1----:R-:W-:-:S13]  /*0260*/  FSETP.GT.AND P0, PT, R9, R10, PT ;  /* 0x0000000a0900720b */ /* 0x002fda0003f04000 */
[----:B------:R-:W-:Y:S02]  /*0270*/  @!P0 SEL R9, R9, R10, P4 ;  /* 0x0000000a09098207 */ /* 0x000fe40002000000 */
[----:B------:R-:W-:Y:S02]  /*0280*/  LOP3.LUT R10, R2, R8, RZ, 0xfc, !PT ;  /* 0x00000008020a7212 */ /* 0x000fe400078efcff */
[----:B------:R-:W-:-:S03]  /*0290*/  ISETP.NE.U32.AND P0, PT, R11, 0x1, PT ;  /* 0x000000010b00780c */ /* 0x000fc60003f05070 */
[----:B------:R-:W-:Y:S01]  /*02a0*/  @!P3 STS [R10+UR4], R9 ;  /* 0x000000090a00b988 */ /* 0x000fe20008000804 */
[----:B------:R-:W-:Y:S01]  /*02b0*/  BAR.SYNC.DEFER_BLOCKING 0x0 ;  /* 0x0000000000007b1d */ /* 0x000fe20000010000 */
[----:B------:R-:W-:Y:S02]  /*02c0*/  ISETP.LT.AND P0, PT, R5, 0x10, P0 ;  /* 0x000000100500780c */ /* 0x000fe40000701270 */
[----:B------:R-:W-:-:S04]  /*02d0*/  SHF.R.U32.HI R5, RZ, 0x3, R5 ;  /* 0x00000003ff057819 */ /* 0x000fc80000011605 */
[----:B------:R-:W-:Y:S01]  /*02e0*/  SGXT.U32 R5, R5, 0x2 ;  /* 0x000000020505781a */ /* 0x000fe20000000000 */
[----:B------:R-:W1:Y:S04]  /*02f0*/  @!P2 LDS R6, [R3] ;  /* 0x000000000306a984 */ /* 0x000e680000000800 */
[----:B-1----:R-:W1:Y:S01]  /*0300*/  SHFL.BFLY PT, R7, R6, 0x1, 0x1f ;  /* 0x0c201f0006077f89 */ /* 0x002e6200000e0000 */
[C---:B------:R-:W-:Y:S02]  /*0310*/  FSETP.NAN.AND P5, PT, R6.reuse, R6, PT ;  /* 0x000000060600720b */ /* 0x040fe40003fa8000 */
[----:B-1----:R-:W-:-:S04]  /*0320*/  FSETP.GT.AND P4, PT, R6, R7, PT ;  /* 0x000000070600720b */ /* 0x002fc80003f84000 */
[----:B------:R-:W-:-:S04]  /*0330*/  SEL R7, R6, R7, P4 ;  /* 0x0000000706077207 */ /* 0x000fc80002000000 */
[----:B------:R-:W-:-:S05]  /*0340*/  SEL R12, R6, R7, P5 ;  /* 0x00000007060c7207 */ /* 0x000fca0002800000 */
[----:B------:R-:W-:Y:S01]  /*0350*/  @P0 STS [R3], R12 ;  /* 0x0000000c03000388 */ /* 0x000fe20000000800 */
[----:B------:R-:W-:Y:S06]  /*0360*/  BAR.SYNC.DEFER_BLOCKING 0x0 ;  /* 0x0000000000007b1d */ /* 0x000fec0000010000 */
[----:B------:R-:W1:Y:S02]  /*0370*/  LDS R9, [R2+UR4] ;  /* 0x0000000402097984 */ /* 0x000e640008000800 */
[----:B-1----:R-:W-:-:S04]  /*0380*/  FADD R6, R14, -R9 ;  /* 0x800000090e067221 */ /* 0x002fc80000000000 */
[----:B------:R-:W-:Y:S01]  /*0390*/  FMUL R6, R6, 1.4426950216293334961 ;  /* 0x3fb8aa3b06067820 */ /* 0x000fe20000400000 */
[----:B------:R-:W-:Y:S04]  /*03a0*/  BAR.SYNC.DEFER_BLOCKING 0x0 ;  /* 0x0000000000007b1d */ /* 0x000fe80000010000 */
[----:B------:R-:W-:-:S13]  /*03b0*/  FSETP.GEU.AND P4, PT, R6, -126, PT ;  /* 0xc2fc00000600780b */ /* 0x000fda0003f8e000 */
[----:B------:R-:W-:-:S04]  /*03c0*/  @!P4 FMUL R6, R6, 0.5 ;  /* 0x3f0000000606c820 */ /* 0x000fc80000400000 */
[----:B------:R-:W1:Y:S02]  /*03d0*/  MUFU.EX2 R7, R6 ;  /* 0x0000000600077308 */ /* 0x000e640000000800 */
[----:B-1----:R-:W-:-:S05]  /*03e0*/  @!P4 FMUL R7, R7, R7 ;  /* 0x000000070707c220 */ /* 0x002fca0000400000 */
[----:B------:R-:W-:Y:S02]  /*03f0*/  FSEL R11, R7, RZ, !P1 ;  /* 0x000000ff070b7208 */ /* 0x000fe40004800000 */
[----:B------:R-:W-:-:S03]  /*0400*/  LOP3.LUT P1, RZ, R8, R5, RZ, 0xfc, !PT ;  /* 0x0000000508ff7212 */ /* 0x000fc6000782fcff */
[----:B------:R-:W1:Y:S01]  /*0410*/  SHFL.BFLY PT, R14, R11, 0x10, 0x1f ;  /* 0x0e001f000b0e7f89 */ /* 0x000e6200000e0000 */
[----:B------:R-:W-:Y:S01]  /*0420*/  ISETP.LT.AND P1, PT, R0, 0x20, !P1 ;  /* 0x000000200000780c */ /* 0x000fe20004f21270 */
[----:B-1----:R-:W-:-:S05]  /*0430*/  FADD R14, R11, R14 ;  /* 0x0000000e0b0e7221 */ /* 0x002fca0000000000 */
[----:B------:R-:W1:Y:S02]  /*0440*/  SHFL.BFLY PT, R7, R14, 0x8, 0x1f ;  /* 0x0d001f000e077f89 */ /* 0x000e6400000e0000 */
[----:B-1----:R-:W-:Y:S02]  /*0450*/  FADD R15, R14, R7 ;  /* 0x000000070e0f7221 */ /* 0x002fe40000000000 */
[----:B------:R-:W1:Y:S03]  /*0460*/  LDC.64 R6, c[0x0][0x218] ;  /* 0x00008600ff067b82 */ /* 0x000e660000000a00 */
[----:B------:R-:W-:Y:S05]  /*0470*/  @!P3 STS [R10+UR4], R15 ;  /* 0x0000000f0a00b988 */ /* 0x000fea0008000804 */
[----:B------:R-:W-:Y:S01]  /*0480*/  BAR.SYNC.DEFER_BLOCKING 0x0 ;  /* 0x0000000000007b1d */ /* 0x000fe20000010000 */
[----:B-1----:R-:W-:-:S05]  /*0490*/  IMAD.WIDE R6, R0, 0x4, R6 ;  /* 0x0000000400067825 */ /* 0x002fca00078e0206 */
[----:B------:R-:W1:Y:S04]  /*04a0*/  @!P2 LDS R4, [R3] ;  /* 0x000000000304a984 */ /* 0x000e680000000800 */
[----:B-1----:R-:W1:Y:S02]  /*04b0*/  SHFL.BFLY PT, R13, R4, 0x1, 0x1f ;  /* 0x0c201f00040d7f89 */ /* 0x002e6400000e0000 */
[----:B-1----:R-:W-:-:S05]  /*04c0*/  FADD R8, R4, R13 ;  /* 0x0000000d04087221 */ /* 0x002fca0000000000 */
[----:B------:R1:W-:Y:S01]  /*04d0*/  @P0 STS [R3], R8 ;  /* 0x0000000803000388 */ /* 0x0003e20000000800 */
[----:B------:R-:W-:Y:S06]  /*04e0*/  BAR.SYNC.DEFER_BLOCKING 0x0 ;  /* 0x0000000000007b1d */ /* 0x000fec0000010000 */
[----:B------:R1:W-:Y:S01]  /*04f0*/  @P1 STG.E desc[UR6][R6.64], R9 ;  /* 0x0000000906001986 */ /* 0x0003e2000c101906 */
[----:B------:R-:W-:Y:S05]  /*0500*/  @!P1 EXIT ;  /* 0x000000000000994d */ /* 0x000fea0003800000 */
[----:B-1----:R-:W0:Y:S01]  /*0510*/  LDS R3, [R2+UR4] ;  /* 0x0000000402037984 */ /* 0x002e220008000800 */
[----:B------:R-:W1:Y:S02]  /*0520*/  LDC.64 R4, c[0x0][0x220] ;  /* 0x00008800ff047b82 */ /* 0x000e640000000a00 */
[----:B-1----:R-:W-:-:S05]  /*0530*/  IMAD.WIDE R4, R0, 0x4, R4 ;  /* 0x0000000400047825 */ /* 0x002fca00078e0204 */
[----:B0-----:R-:W-:Y:S01]  /*0540*/  STG.E desc[UR6][R4.64], R3 ;  /* 0x0000000304007986 */ /* 0x001fe2000c101906 */
[----:B------:R-:W-:Y:S05]  /*0550*/  EXIT ;  /* 0x000000000000794d */ /* 0x000fea0003800000 */
.L_x_0:
[----:B------:R-:W-:-:S00]  /*0560*/  BRA `(.L_x_0) ;  /* 0xfffffffc00fc7947 */ /* 0x000fc0000383ffff */
[----:B------:R-:W-:-:S00]  /*0570*/  NOP ;  /* 0x0000000000007918 */ /* 0x000fc00000000000 */
        /* <DEDUP_REMOVED lines=8> */
.L_x_1:


//--------------------- .nv.shared.triton_per_fused__softmax_1 --------------------------
	.section	.nv.shared.triton_per_fused__softmax_1,"aw",@nobits
	.sectionflags	@""
	.align	16
	.zero		1024


//--------------------- .nv.constant0.triton_per_fused__softmax_1 --------------------------
	.section	.nv.constant0.triton_per_fused__softmax_1,"a",@progbits
	.sectionflags	@""
	.align	4
.nv.constant0.triton_per_fused__softmax_1:
	.zero		560
